//
// Generated by NVIDIA NVVM Compiler
//
// Compiler Build ID: CL-36424714
// Cuda compilation tools, release 13.0, V13.0.88
// Based on NVVM 20.0.0
//

.version 9.0
.target sm_100
.address_size 64

	// .globl	_Z14calculateOnGPUPKfPfii

.visible .entry _Z14calculateOnGPUPKfPfii(
	.param .u64 .ptr .align 1 _Z14calculateOnGPUPKfPfii_param_0,
	.param .u64 .ptr .align 1 _Z14calculateOnGPUPKfPfii_param_1,
	.param .u32 _Z14calculateOnGPUPKfPfii_param_2,
	.param .u32 _Z14calculateOnGPUPKfPfii_param_3
)
{
	.reg .pred 	%p<9>;
	.reg .b32 	%r<53>;
	.reg .b32 	%f<79>;
	.reg .b64 	%rd<15>;

	ld.param.u64 	%rd4, [_Z14calculateOnGPUPKfPfii_param_0];
	ld.param.u64 	%rd3, [_Z14calculateOnGPUPKfPfii_param_1];
	ld.param.u32 	%r28, [_Z14calculateOnGPUPKfPfii_param_2];
	ld.param.u32 	%r29, [_Z14calculateOnGPUPKfPfii_param_3];
	cvta.to.global.u64 	%rd1, %rd4;
	shl.b32 	%r1, %r29, 1;
	sub.s32 	%r30, %r28, %r1;
	mov.u32 	%r31, %ctaid.x;
	mov.u32 	%r32, %ntid.x;
	mov.u32 	%r33, %tid.x;
	mad.lo.s32 	%r3, %r31, %r32, %r33;
	mov.u32 	%r34, %ctaid.y;
	mov.u32 	%r35, %ntid.y;
	mov.u32 	%r36, %tid.y;
	mad.lo.s32 	%r37, %r34, %r35, %r36;
	max.s32 	%r38, %r3, %r37;
	setp.ge.s32 	%p1, %r38, %r30;
	@%p1 bra 	$L__BB0_14;
	neg.s32 	%r5, %r29;
	setp.lt.s32 	%p2, %r29, 0;
	mov.f32 	%f74, 0f00000000;
	@%p2 bra 	$L__BB0_13;
	add.s32 	%r6, %r29, %r3;
	add.s32 	%r7, %r29, %r37;
	add.s32 	%r39, %r1, 1;
	and.b32  	%r8, %r1, 14;
	and.b32  	%r9, %r1, 6;
	and.b32  	%r10, %r29, 1;
	and.b32  	%r40, %r39, 2147483632;
	neg.s32 	%r11, %r40;
	mov.f32 	%f74, 0f00000000;
	mov.u32 	%r46, %r5;
$L__BB0_3:
	setp.lt.u32 	%p3, %r1, 15;
	add.s32 	%r41, %r6, %r46;
	mul.lo.s32 	%r13, %r41, %r28;
	add.s32 	%r14, %r7, %r13;
	mov.u32 	%r50, %r5;
	@%p3 bra 	$L__BB0_6;
	add.s32 	%r47, %r37, %r13;
	mov.u32 	%r48, %r11;
	mov.u32 	%r50, %r5;
$L__BB0_5:
	.pragma "nounroll";
	mul.wide.s32 	%rd5, %r47, 4;
	add.s64 	%rd6, %rd1, %rd5;
	ld.global.f32 	%f15, [%rd6];
	add.f32 	%f16, %f74, %f15;
	ld.global.f32 	%f17, [%rd6+4];
	add.f32 	%f18, %f16, %f17;
	ld.global.f32 	%f19, [%rd6+8];
	add.f32 	%f20, %f18, %f19;
	ld.global.f32 	%f21, [%rd6+12];
	add.f32 	%f22, %f20, %f21;
	ld.global.f32 	%f23, [%rd6+16];
	add.f32 	%f24, %f22, %f23;
	ld.global.f32 	%f25, [%rd6+20];
	add.f32 	%f26, %f24, %f25;
	ld.global.f32 	%f27, [%rd6+24];
	add.f32 	%f28, %f26, %f27;
	ld.global.f32 	%f29, [%rd6+28];
	add.f32 	%f30, %f28, %f29;
	ld.global.f32 	%f31, [%rd6+32];
	add.f32 	%f32, %f30, %f31;
	ld.global.f32 	%f33, [%rd6+36];
	add.f32 	%f34, %f32, %f33;
	ld.global.f32 	%f35, [%rd6+40];
	add.f32 	%f36, %f34, %f35;
	ld.global.f32 	%f37, [%rd6+44];
	add.f32 	%f38, %f36, %f37;
	ld.global.f32 	%f39, [%rd6+48];
	add.f32 	%f40, %f38, %f39;
	ld.global.f32 	%f41, [%rd6+52];
	add.f32 	%f42, %f40, %f41;
	ld.global.f32 	%f43, [%rd6+56];
	add.f32 	%f44, %f42, %f43;
	ld.global.f32 	%f45, [%rd6+60];
	add.f32 	%f74, %f44, %f45;
	add.s32 	%r50, %r50, 16;
	add.s32 	%r48, %r48, 16;
	add.s32 	%r47, %r47, 16;
	setp.ne.s32 	%p4, %r48, 0;
	@%p4 bra 	$L__BB0_5;
$L__BB0_6:
	setp.lt.u32 	%p5, %r8, 7;
	@%p5 bra 	$L__BB0_8;
	add.s32 	%r42, %r14, %r50;
	mul.wide.s32 	%rd7, %r42, 4;
	add.s64 	%rd8, %rd1, %rd7;
	ld.global.f32 	%f46, [%rd8];
	add.f32 	%f47, %f74, %f46;
	ld.global.f32 	%f48, [%rd8+4];
	add.f32 	%f49, %f47, %f48;
	ld.global.f32 	%f50, [%rd8+8];
	add.f32 	%f51, %f49, %f50;
	ld.global.f32 	%f52, [%rd8+12];
	add.f32 	%f53, %f51, %f52;
	ld.global.f32 	%f54, [%rd8+16];
	add.f32 	%f55, %f53, %f54;
	ld.global.f32 	%f56, [%rd8+20];
	add.f32 	%f57, %f55, %f56;
	ld.global.f32 	%f58, [%rd8+24];
	add.f32 	%f59, %f57, %f58;
	ld.global.f32 	%f60, [%rd8+28];
	add.f32 	%f74, %f59, %f60;
	add.s32 	%r50, %r50, 8;
$L__BB0_8:
	setp.lt.u32 	%p6, %r9, 3;
	@%p6 bra 	$L__BB0_10;
	add.s32 	%r43, %r14, %r50;
	mul.wide.s32 	%rd9, %r43, 4;
	add.s64 	%rd10, %rd1, %rd9;
	ld.global.f32 	%f61, [%rd10];
	add.f32 	%f62, %f74, %f61;
	ld.global.f32 	%f63, [%rd10+4];
	add.f32 	%f64, %f62, %f63;
	ld.global.f32 	%f65, [%rd10+8];
	add.f32 	%f66, %f64, %f65;
	ld.global.f32 	%f67, [%rd10+12];
	add.f32 	%f74, %f66, %f67;
	add.s32 	%r50, %r50, 4;
$L__BB0_10:
	setp.eq.s32 	%p7, %r10, 0;
	add.s32 	%r44, %r14, %r50;
	mul.wide.s32 	%rd11, %r44, 4;
	add.s64 	%rd2, %rd1, %rd11;
	ld.global.f32 	%f68, [%rd2];
	add.f32 	%f74, %f74, %f68;
	@%p7 bra 	$L__BB0_12;
	ld.global.f32 	%f69, [%rd2+4];
	add.f32 	%f70, %f74, %f69;
	ld.global.f32 	%f71, [%rd2+8];
	add.f32 	%f74, %f70, %f71;
$L__BB0_12:
	add.s32 	%r27, %r46, 1;
	setp.ne.s32 	%p8, %r46, %r29;
	mov.u32 	%r46, %r27;
	@%p8 bra 	$L__BB0_3;
$L__BB0_13:
	mad.lo.s32 	%r45, %r30, %r3, %r37;
	cvta.to.global.u64 	%rd12, %rd3;
	mul.wide.s32 	%rd13, %r45, 4;
	add.s64 	%rd14, %rd12, %rd13;
	st.global.f32 	[%rd14], %f74;
$L__BB0_14:
	ret;

}


// ===== COMPILED SASS (sm_100) =====

	.target	sm_100

	.elftype	@"ET_EXEC"


//--------------------- .note.nv.tkinfo           --------------------------
	.section	.note.nv.tkinfo,"",@"SHT_NOTE"
	.sectionflags	@"SHF_NOTE_NV_TKINFO"
	.tkinfo
        /*0018*/ 	.word	0x00000002
        /*0030*/ 	.string	""
        /*0030*/ 	.string	"ptxas"
        /*0030*/ 	.string	"Cuda compilation tools, release 13.0, V13.0.88"
        /*0030*/ 	.string	"Build cuda_13.0.r13.0/compiler.36424714_0"
        /*0030*/ 	.string	"-arch sm_100 -m 64 "



//--------------------- .note.nv.cuinfo           --------------------------
	.section	.note.nv.cuinfo,"",@"SHT_NOTE"
	.sectionflags	@"SHF_NOTE_NV_CUINFO"
        /*0018*/ 	.short	0x0002
        /*001a*/ 	.short	0x0064
        /*001c*/ 	.short	0x0082
	.zero		2


//--------------------- .nv.info                  --------------------------
	.section	.nv.info,"",@"SHT_CUDA_INFO"
	.align	4


	//----- nvinfo : EIATTR_REGCOUNT
	.align		4
        /*0000*/ 	.byte	0x04, 0x2f
        /*0002*/ 	.short	(.L_1 - .L_0)
	.align		4
.L_0:
        /*0004*/ 	.word	index@(_Z14calculateOnGPUPKfPfii)
        /*0008*/ 	.word	0x00000020


	//----- nvinfo : EIATTR_FRAME_SIZE
	.align		4
.L_1:
        /*000c*/ 	.byte	0x04, 0x11
        /*000e*/ 	.short	(.L_3 - .L_2)
	.align		4
.L_2:
        /*0010*/ 	.word	index@(_Z14calculateOnGPUPKfPfii)
        /*0014*/ 	.word	0x00000000


	//----- nvinfo : EIATTR_MIN_STACK_SIZE
	.align		4
.L_3:
        /*0018*/ 	.byte	0x04, 0x12
        /*001a*/ 	.short	(.L_5 - .L_4)
	.align		4
.L_4:
        /*001c*/ 	.word	index@(_Z14calculateOnGPUPKfPfii)
        /*0020*/ 	.word	0x00000000
.L_5:


//--------------------- .nv.compat                --------------------------
	.section	.nv.compat,"",@"SHT_CUDA_COMPAT_INFO"
	.align	4
        /*0000*/ 	.byte	0x02, 0x09, 0x00, 0x00, 0x02, 0x02, 0x01, 0x00, 0x02, 0x05, 0x05, 0x00, 0x03, 0x07, 0x01, 0x01
        /*0010*/ 	.byte	0x02, 0x03, 0x00, 0x00, 0x02, 0x06, 0x01, 0x00, 0x04, 0x0b, 0x08, 0x00, 0x09, 0x00, 0x00, 0x00
        /*0020*/ 	.byte	0x00, 0x00, 0x00, 0x00


//--------------------- .nv.info._Z14calculateOnGPUPKfPfii --------------------------
	.section	.nv.info._Z14calculateOnGPUPKfPfii,"",@"SHT_CUDA_INFO"
	.sectionflags	@""
	.align	4


	//----- nvinfo : EIATTR_CUDA_API_VERSION
	.align		4
        /*0000*/ 	.byte	0x04, 0x37
        /*0002*/ 	.short	(.L_7 - .L_6)
.L_6:
        /*0004*/ 	.word	0x00000082


	//----- nvinfo : EIATTR_KPARAM_INFO
	.align		4
.L_7:
        /*0008*/ 	.byte	0x04, 0x17
        /*000a*/ 	.short	(.L_9 - .L_8)
.L_8:
        /*000c*/ 	.word	0x00000000
        /*0010*/ 	.short	0x0003
        /*0012*/ 	.short	0x0014
        /*0014*/ 	.byte	0x00, 0xf0, 0x11, 0x00


	//----- nvinfo : EIATTR_KPARAM_INFO
	.align		4
.L_9:
        /*0018*/ 	.byte	0x04, 0x17
        /*001a*/ 	.short	(.L_11 - .L_10)
.L_10:
        /*001c*/ 	.word	0x00000000
        /*0020*/ 	.short	0x0002
        /*0022*/ 	.short	0x0010
        /*0024*/ 	.byte	0x00, 0xf0, 0x11, 0x00


	//----- nvinfo : EIATTR_KPARAM_INFO
	.align		4
.L_11:
        /*0028*/ 	.byte	0x04, 0x17
        /*002a*/ 	.short	(.L_13 - .L_12)
.L_12:
        /*002c*/ 	.word	0x00000000
        /*0030*/ 	.short	0x0001
        /*0032*/ 	.short	0x0008
        /*0034*/ 	.byte	0x00, 0xf5, 0x21, 0x00


	//----- nvinfo : EIATTR_KPARAM_INFO
	.align		4
.L_13:
        /*0038*/ 	.byte	0x04, 0x17
        /*003a*/ 	.short	(.L_15 - .L_14)
.L_14:
        /*003c*/ 	.word	0x00000000
        /*0040*/ 	.short	0x0000
        /*0042*/ 	.short	0x0000
        /*0044*/ 	.byte	0x00, 0xf5, 0x21, 0x00


	//----- nvinfo : EIATTR_SPARSE_MMA_MASK
	.align		4
.L_15:
        /*0048*/ 	.byte	0x03, 0x50
        /*004a*/ 	.short	0x0000


	//----- nvinfo : EIATTR_MAXREG_COUNT
	.align		4
        /*004c*/ 	.byte	0x03, 0x1b
        /*004e*/ 	.short	0x00ff


	//----- nvinfo : EIATTR_MERCURY_ISA_VERSION
	.align		4
        /*0050*/ 	.byte	0x03, 0x5f
        /*0052*/ 	.short	0x0101


	//----- nvinfo : EIATTR_VRC_CTA_INIT_COUNT
	.align		4
        /*0054*/ 	.byte	0x02, 0x4a
	.zero		1
	.zero		1


	//----- nvinfo : EIATTR_EXIT_INSTR_OFFSETS
	.align		4
        /*0058*/ 	.byte	0x04, 0x1c
        /*005a*/ 	.short	(.L_17 - .L_16)


	//   ....[0]....
.L_16:
        /*005c*/ 	.word	0x000000e0


	//   ....[1]....
        /*0060*/ 	.word	0x000007e0


	//----- nvinfo : EIATTR_CBANK_PARAM_SIZE
	.align		4
.L_17:
        /*0064*/ 	.byte	0x03, 0x19
        /*0066*/ 	.short	0x0018


	//----- nvinfo : EIATTR_PARAM_CBANK
	.align		4
        /*0068*/ 	.byte	0x04, 0x0a
        /*006a*/ 	.short	(.L_19 - .L_18)
	.align		4
.L_18:
        /*006c*/ 	.word	index@(.nv.constant0._Z14calculateOnGPUPKfPfii)
        /*0070*/ 	.short	0x0380
        /*0072*/ 	.short	0x0018


	//----- nvinfo : EIATTR_SW_WAR
	.align		4
.L_19:
        /*0074*/ 	.byte	0x04, 0x36
        /*0076*/ 	.short	(.L_21 - .L_20)
.L_20:
        /*0078*/ 	.word	0x00000008
.L_21:


//--------------------- .nv.callgraph             --------------------------
	.section	.nv.callgraph,"",@"SHT_CUDA_CALLGRAPH"
	.align	4
	.sectionentsize	8
	.align		4
        /*0000*/ 	.word	0x00000000
	.align		4
        /*0004*/ 	.word	0xffffffff
	.align		4
        /*0008*/ 	.word	0x00000000
	.align		4
        /*000c*/ 	.word	0xfffffffe
	.align		4
        /*0010*/ 	.word	0x00000000
	.align		4
        /*0014*/ 	.word	0xfffffffd
	.align		4
        /*0018*/ 	.word	0x00000000
	.align		4
        /*001c*/ 	.word	0xfffffffc


//--------------------- .text._Z14calculateOnGPUPKfPfii --------------------------
	.section	.text._Z14calculateOnGPUPKfPfii,"ax",@progbits
	.align	128
        .global         _Z14calculateOnGPUPKfPfii
        .type           _Z14calculateOnGPUPKfPfii,@function
        .size           _Z14calculateOnGPUPKfPfii,(.L_x_5 - _Z14calculateOnGPUPKfPfii)
        .other          _Z14calculateOnGPUPKfPfii,@"STO_CUDA_ENTRY STV_DEFAULT"
_Z14calculateOnGPUPKfPfii:
.text._Z14calculateOnGPUPKfPfii:
[----:B------:R-:W-:Y:S01]  /*0000*/  LDC R1, c[0x0][0x37c] ;  /* 0x0000df00ff017b82 */ /* 0x000fe20000000800 */
[----:B------:R-:W0:Y:S07]  /*0010*/  S2R R3, SR_TID.X ;  /* 0x0000000000037919 */ /* 0x000e2e0000002100 */
[----:B------:R-:W0:Y:S01]  /*0020*/  LDC R0, c[0x0][0x360] ;  /* 0x0000d800ff007b82 */ /* 0x000e220000000800 */
[----:B------:R-:W1:Y:S07]  /*0030*/  S2R R2, SR_TID.Y ;  /* 0x0000000000027919 */ /* 0x000e6e0000002200 */
[----:B------:R-:W0:Y:S08]  /*0040*/  S2UR UR4, SR_CTAID.X ;  /* 0x00000000000479c3 */ /* 0x000e300000002500 */
[----:B------:R-:W1:Y:S08]  /*0050*/  S2UR UR5, SR_CTAID.Y ;  /* 0x00000000000579c3 */ /* 0x000e700000002600 */
[----:B------:R-:W1:Y:S08]  /*0060*/  LDC R13, c[0x0][0x364] ;  /* 0x0000d900ff0d7b82 */ /* 0x000e700000000800 */
[----:B------:R-:W2:Y:S01]  /*0070*/  LDC.64 R14, c[0x0][0x390] ;  /* 0x0000e400ff0e7b82 */ /* 0x000ea20000000a00 */
[----:B0-----:R-:W-:-:S02]  /*0080*/  IMAD R0, R0, UR4, R3 ;  /* 0x0000000400007c24 */ /* 0x001fc4000f8e0203 */
[----:B-1----:R-:W-:-:S05]  /*0090*/  IMAD R13, R13, UR5, R2 ;  /* 0x000000050d0d7c24 */ /* 0x002fca000f8e0202 */
[----:B------:R-:W-:Y:S02]  /*00a0*/  VIMNMX R3, PT, PT, R0, R13, !PT ;  /* 0x0000000d00037248 */ /* 0x000fe40007fe0100 */
[----:B--2---:R-:W-:-:S04]  /*00b0*/  SHF.L.U32 R11, R15, 0x1, RZ ;  /* 0x000000010f0b7819 */ /* 0x004fc800000006ff */
[----:B------:R-:W-:-:S04]  /*00c0*/  IADD3 R10, PT, PT, -R11, R14, RZ ;  /* 0x0000000e0b0a7210 */ /* 0x000fc80007ffe1ff */
[----:B------:R-:W-:-:S13]  /*00d0*/  ISETP.GE.AND P0, PT, R3, R10, PT ;  /* 0x0000000a0300720c */ /* 0x000fda0003f06270 */
[----:B------:R-:W-:Y:S05]  /*00e0*/  @P0 EXIT ;  /* 0x000000000000094d */ /* 0x000fea0003800000 */
[----:B------:R-:W-:Y:S01]  /*00f0*/  ISETP.GE.AND P0, PT, R15, RZ, PT ;  /* 0x000000ff0f00720c */ /* 0x000fe20003f06270 */
[----:B------:R-:W0:Y:S01]  /*0100*/  LDCU.64 UR4, c[0x0][0x358] ;  /* 0x00006b00ff0477ac */ /* 0x000e220008000a00 */
[----:B------:R-:W-:-:S11]  /*0110*/  HFMA2 R18, -RZ, RZ, 0, 0 ;  /* 0x00000000ff127431 */ /* 0x000fd600000001ff */
[----:B------:R-:W-:Y:S05]  /*0120*/  @!P0 BRA `(.L_x_0) ;  /* 0x00000004009c8947 */ /* 0x000fea0003800000 */
[C---:B------:R-:W-:Y:S02]  /*0130*/  IADD3 R2, PT, PT, R11.reuse, 0x1, RZ ;  /* 0x000000010b027810 */ /* 0x040fe40007ffe0ff */
[C---:B------:R-:W-:Y:S02]  /*0140*/  LOP3.LUT R3, R11.reuse, 0xe, RZ, 0xc0, !PT ;  /* 0x0000000e0b037812 */ /* 0x040fe400078ec0ff */
[----:B------:R-:W-:Y:S02]  /*0150*/  LOP3.LUT R4, R11, 0x6, RZ, 0xc0, !PT ;  /* 0x000000060b047812 */ /* 0x000fe400078ec0ff */
[----:B------:R-:W-:Y:S02]  /*0160*/  IADD3 R12, PT, PT, -R15, RZ, RZ ;  /* 0x000000ff0f0c7210 */ /* 0x000fe40007ffe1ff */
[----:B------:R-:W-:Y:S02]  /*0170*/  LOP3.LUT R2, R2, 0x7ffffff0, RZ, 0xc0, !PT ;  /* 0x7ffffff002027812 */ /* 0x000fe400078ec0ff */
[----:B------:R-:W-:-:S02]  /*0180*/  IADD3 R14, PT, PT, R0, R15, RZ ;  /* 0x0000000f000e7210 */ /* 0x000fc40007ffe0ff */
[----:B------:R-:W-:Y:S02]  /*0190*/  ISETP.GE.U32.AND P0, PT, R3, 0x7, PT ;  /* 0x000000070300780c */ /* 0x000fe40003f06070 */
[----:B------:R-:W-:Y:S02]  /*01a0*/  ISETP.GE.U32.AND P1, PT, R4, 0x3, PT ;  /* 0x000000030400780c */ /* 0x000fe40003f26070 */
[----:B------:R-:W-:Y:S02]  /*01b0*/  IADD3 R15, PT, PT, R13, R15, RZ ;  /* 0x0000000f0d0f7210 */ /* 0x000fe40007ffe0ff */
[----:B------:R-:W-:Y:S02]  /*01c0*/  MOV R18, RZ ;  /* 0x000000ff00127202 */ /* 0x000fe40000000f00 */
[----:B------:R-:W-:Y:S02]  /*01d0*/  MOV R17, R12 ;  /* 0x0000000c00117202 */ /* 0x000fe40000000f00 */
[----:B------:R-:W-:-:S07]  /*01e0*/  IADD3 R16, PT, PT, -R2, RZ, RZ ;  /* 0x000000ff02107210 */ /* 0x000fce0007ffe1ff */
.L_x_3:
[----:B------:R-:W1:Y:S01]  /*01f0*/  LDC.64 R2, c[0x0][0x390] ;  /* 0x0000e400ff027b82 */ /* 0x000e620000000a00 */
[----:B------:R-:W-:Y:S02]  /*0200*/  ISETP.GE.U32.AND P2, PT, R11, 0xf, PT ;  /* 0x0000000f0b00780c */ /* 0x000fe40003f46070 */
[----:B------:R-:W-:Y:S02]  /*0210*/  IADD3 R9, PT, PT, R14, R17, RZ ;  /* 0x000000110e097210 */ /* 0x000fe40007ffe0ff */
[----:B------:R-:W-:-:S03]  /*0220*/  MOV R19, R12 ;  /* 0x0000000c00137202 */ /* 0x000fc60000000f00 */
[----:B------:R-:W2:Y:S01]  /*0230*/  LDC.64 R4, c[0x0][0x380] ;  /* 0x0000e000ff047b82 */ /* 0x000ea20000000a00 */
[----:B-1----:R-:W-:-:S05]  /*0240*/  IMAD R20, R9, R2, R15 ;  /* 0x0000000209147224 */ /* 0x002fca00078e020f */
[----:B------:R-:W-:Y:S05]  /*0250*/  @!P2 BRA `(.L_x_1) ;  /* 0x0000000000a8a947 */ /* 0x000fea0003800000 */
[----:B------:R-:W-:Y:S01]  /*0260*/  IMAD R9, R9, R2, R13 ;  /* 0x0000000209097224 */ /* 0x000fe200078e020d */
[----:B------:R-:W-:Y:S02]  /*0270*/  MOV R2, R16 ;  /* 0x0000001000027202 */ /* 0x000fe40000000f00 */
[----:B------:R-:W-:-:S07]  /*0280*/  MOV R19, R12 ;  /* 0x0000000c00137202 */ /* 0x000fce0000000f00 */
.L_x_2:
[----:B------:R-:W1:Y:S02]  /*0290*/  LDC.64 R6, c[0x0][0x380] ;  /* 0x0000e000ff067b82 */ /* 0x000e640000000a00 */
[----:B-1----:R-:W-:-:S05]  /*02a0*/  IMAD.WIDE R6, R9, 0x4, R6 ;  /* 0x0000000409067825 */ /* 0x002fca00078e0206 */
[----:B0-----:R-:W3:Y:S04]  /*02b0*/  LDG.E R21, desc[UR4][R6.64] ;  /* 0x0000000406157981 */ /* 0x001ee8000c1e1900 */
[----:B------:R-:W4:Y:S04]  /*02c0*/  LDG.E R27, desc[UR4][R6.64+0x4] ;  /* 0x00000404061b7981 */ /* 0x000f28000c1e1900 */
[----:B------:R-:W5:Y:S04]  /*02d0*/  LDG.E R22, desc[UR4][R6.64+0x8] ;  /* 0x0000080406167981 */ /* 0x000f68000c1e1900 */
[----:B------:R-:W2:Y:S04]  /*02e0*/  LDG.E R23, desc[UR4][R6.64+0xc] ;  /* 0x00000c0406177981 */ /* 0x000ea8000c1e1900 */
[----:B------:R-:W2:Y:S04]  /*02f0*/  LDG.E R25, desc[UR4][R6.64+0x10] ;  /* 0x0000100406197981 */ /* 0x000ea8000c1e1900 */
[----:B------:R-:W2:Y:S04]  /*0300*/  LDG.E R24, desc[UR4][R6.64+0x14] ;  /* 0x0000140406187981 */ /* 0x000ea8000c1e1900 */
[----:B------:R-:W2:Y:S01]  /*0310*/  LDG.E R8, desc[UR4][R6.64+0x18] ;  /* 0x0000180406087981 */ /* 0x000ea2000c1e1900 */
[----:B---3--:R-:W-:-:S03]  /*0320*/  FADD R18, R21, R18 ;  /* 0x0000001215127221 */ /* 0x008fc60000000000 */
[----:B------:R-:W3:Y:S01]  /*0330*/  LDG.E R21, desc[UR4][R6.64+0x1c] ;  /* 0x00001c0406157981 */ /* 0x000ee2000c1e1900 */
[----:B----4-:R-:W-:-:S03]  /*0340*/  FADD R27, R18, R27 ;  /* 0x0000001b121b7221 */ /* 0x010fc60000000000 */
[----:B------:R-:W4:Y:S01]  /*0350*/  LDG.E R18, desc[UR4][R6.64+0x20] ;  /* 0x0000200406127981 */ /* 0x000f22000c1e1900 */
[----:B-----5:R-:W-:-:S03]  /*0360*/  FADD R26, R27, R22 ;  /* 0x000000161b1a7221 */ /* 0x020fc60000000000 */
[----:B------:R-:W5:Y:S01]  /*0370*/  LDG.E R22, desc[UR4][R6.64+0x24] ;  /* 0x0000240406167981 */ /* 0x000f62000c1e1900 */
[----:B--2---:R-:W-:-:S03]  /*0380*/  FADD R26, R26, R23 ;  /* 0x000000171a1a7221 */ /* 0x004fc60000000000 */
[----:B------:R-:W2:Y:S01]  /*0390*/  LDG.E R23, desc[UR4][R6.64+0x28] ;  /* 0x0000280406177981 */ /* 0x000ea2000c1e1900 */
[----:B------:R-:W-:-:S03]  /*03a0*/  FADD R27, R26, R25 ;  /* 0x000000191a1b7221 */ /* 0x000fc60000000000 */
[----:B------:R-:W2:Y:S01]  /*03b0*/  LDG.E R25, desc[UR4][R6.64+0x2c] ;  /* 0x00002c0406197981 */ /* 0x000ea2000c1e1900 */
[----:B------:R-:W-:-:S03]  /*03c0*/  FADD R27, R27, R24 ;  /* 0x000000181b1b7221 */ /* 0x000fc60000000000 */
[----:B------:R-:W2:Y:S01]  /*03d0*/  LDG.E R24, desc[UR4][R6.64+0x30] ;  /* 0x0000300406187981 */ /* 0x000ea2000c1e1900 */
[----:B------:R-:W-:-:S03]  /*03e0*/  FADD R26, R27, R8 ;  /* 0x000000081b1a7221 */ /* 0x000fc60000000000 */
[----:B------:R-:W2:Y:S01]  /*03f0*/  LDG.E R8, desc[UR4][R6.64+0x34] ;  /* 0x0000340406087981 */ /* 0x000ea2000c1e1900 */
[----:B---3--:R-:W-:-:S03]  /*0400*/  FADD R27, R26, R21 ;  /* 0x000000151a1b7221 */ /* 0x008fc60000000000 */
[----:B------:R-:W3:Y:S04]  /*0410*/  LDG.E R21, desc[UR4][R6.64+0x38] ;  /* 0x0000380406157981 */ /* 0x000ee8000c1e1900 */
[----:B------:R-:W3:Y:S01]  /*0420*/  LDG.E R26, desc[UR4][R6.64+0x3c] ;  /* 0x00003c04061a7981 */ /* 0x000ee2000c1e1900 */
[----:B----4-:R-:W-:Y:S01]  /*0430*/  FADD R27, R27, R18 ;  /* 0x000000121b1b7221 */ /* 0x010fe20000000000 */
[----:B------:R-:W-:Y:S02]  /*0440*/  IADD3 R2, PT, PT, R2, 0x10, RZ ;  /* 0x0000001002027810 */ /* 0x000fe40007ffe0ff */
[----:B------:R-:W-:Y:S01]  /*0450*/  IADD3 R19, PT, PT, R19, 0x10, RZ ;  /* 0x0000001013137810 */ /* 0x000fe20007ffe0ff */
[----:B-----5:R-:W-:Y:S01]  /*0460*/  FADD R22, R27, R22 ;  /* 0x000000161b167221 */ /* 0x020fe20000000000 */
[----:B------:R-:W-:-:S02]  /*0470*/  ISETP.NE.AND P2, PT, R2, RZ, PT ;  /* 0x000000ff0200720c */ /* 0x000fc40003f45270 */
[----:B------:R-:W-:Y:S01]  /*0480*/  IADD3 R9, PT, PT, R9, 0x10, RZ ;  /* 0x0000001009097810 */ /* 0x000fe20007ffe0ff */
[----:B--2---:R-:W-:-:S04]  /*0490*/  FADD R22, R22, R23 ;  /* 0x0000001716167221 */ /* 0x004fc80000000000 */
[----:B------:R-:W-:-:S04]  /*04a0*/  FADD R25, R22, R25 ;  /* 0x0000001916197221 */ /* 0x000fc80000000000 */
[----:B------:R-:W-:-:S04]  /*04b0*/  FADD R25, R25, R24 ;  /* 0x0000001819197221 */ /* 0x000fc80000000000 */
[----:B------:R-:W-:-:S04]  /*04c0*/  FADD R8, R25, R8 ;  /* 0x0000000819087221 */ /* 0x000fc80000000000 */
[----:B---3--:R-:W-:-:S04]  /*04d0*/  FADD R21, R8, R21 ;  /* 0x0000001508157221 */ /* 0x008fc80000000000 */
[----:B------:R-:W-:Y:S01]  /*04e0*/  FADD R18, R21, R26 ;  /* 0x0000001a15127221 */ /* 0x000fe20000000000 */
[----:B------:R-:W-:Y:S06]  /*04f0*/  @P2 BRA `(.L_x_2) ;  /* 0xfffffffc00642947 */ /* 0x000fec000383ffff */
.L_x_1:
[----:B------:R-:W-:-:S05]  /*0500*/  @P0 IADD3 R9, PT, PT, R20, R19, RZ ;  /* 0x0000001314090210 */ /* 0x000fca0007ffe0ff */
[----:B--2---:R-:W-:-:S05]  /*0510*/  @P0 IMAD.WIDE R8, R9, 0x4, R4 ;  /* 0x0000000409080825 */ /* 0x004fca00078e0204 */
[----:B0-----:R-:W2:Y:S04]  /*0520*/  @P0 LDG.E R23, desc[UR4][R8.64] ;  /* 0x0000000408170981 */ /* 0x001ea8000c1e1900 */
[----:B------:R-:W3:Y:S04]  /*0530*/  @P0 LDG.E R24, desc[UR4][R8.64+0x4] ;  /* 0x0000040408180981 */ /* 0x000ee8000c1e1900 */
[----:B------:R-:W4:Y:S04]  /*0540*/  @P0 LDG.E R2, desc[UR4][R8.64+0x8] ;  /* 0x0000080408020981 */ /* 0x000f28000c1e1900 */
[----:B------:R-:W5:Y:S01]  /*0550*/  @P0 LDG.E R22, desc[UR4][R8.64+0xc] ;  /* 0x00000c0408160981 */ /* 0x000f62000c1e1900 */
[----:B------:R-:W-:-:S03]  /*0560*/  @P0 IADD3 R19, PT, PT, R19, 0x8, RZ ;  /* 0x0000000813130810 */ /* 0x000fc60007ffe0ff */
[----:B------:R-:W5:Y:S01]  /*0570*/  @P0 LDG.E R21, desc[UR4][R8.64+0x10] ;  /* 0x0000100408150981 */ /* 0x000f62000c1e1900 */
[----:B------:R-:W-:-:S03]  /*0580*/  @P1 IADD3 R7, PT, PT, R20, R19, RZ ;  /* 0x0000001314071210 */ /* 0x000fc60007ffe0ff */
[----:B------:R-:W5:Y:S01]  /*0590*/  @P0 LDG.E R26, desc[UR4][R8.64+0x14] ;  /* 0x00001404081a0981 */ /* 0x000f62000c1e1900 */
[----:B------:R-:W-:-:S03]  /*05a0*/  @P1 IADD3 R19, PT, PT, R19, 0x4, RZ ;  /* 0x0000000413131810 */ /* 0x000fc60007ffe0ff */
[----:B------:R-:W5:Y:S01]  /*05b0*/  @P0 LDG.E R25, desc[UR4][R8.64+0x18] ;  /* 0x0000180408190981 */ /* 0x000f62000c1e1900 */
[----:B------:R-:W-:-:S03]  /*05c0*/  @P1 IMAD.WIDE R6, R7, 0x4, R4 ;  /* 0x0000000407061825 */ /* 0x000fc600078e0204 */
[----:B------:R-:W5:Y:S01]  /*05d0*/  @P0 LDG.E R27, desc[UR4][R8.64+0x1c] ;  /* 0x00001c04081b0981 */ /* 0x000f62000c1e1900 */
[----:B------:R-:W-:-:S03]  /*05e0*/  IADD3 R29, PT, PT, R20, R19, RZ ;  /* 0x00000013141d7210 */ /* 0x000fc60007ffe0ff */
[----:B------:R-:W5:Y:S01]  /*05f0*/  @P1 LDG.E R19, desc[UR4][R6.64] ;  /* 0x0000000406131981 */ /* 0x000f62000c1e1900 */
[----:B------:R-:W-:Y:S01]  /*0600*/  LOP3.LUT P2, RZ, R3, 0x1, RZ, 0xc0, !PT ;  /* 0x0000000103ff7812 */ /* 0x000fe2000784c0ff */
[----:B------:R-:W-:Y:S02]  /*0610*/  IMAD.WIDE R4, R29, 0x4, R4 ;  /* 0x000000041d047825 */ /* 0x000fe400078e0204 */
[----:B------:R-:W5:Y:S04]  /*0620*/  @P1 LDG.E R28, desc[UR4][R6.64+0x4] ;  /* 0x00000404061c1981 */ /* 0x000f68000c1e1900 */
[----:B------:R-:W5:Y:S04]  /*0630*/  @P1 LDG.E R20, desc[UR4][R6.64+0x8] ;  /* 0x0000080406141981 */ /* 0x000f68000c1e1900 */
[----:B------:R-:W5:Y:S04]  /*0640*/  @P1 LDG.E R29, desc[UR4][R6.64+0xc] ;  /* 0x00000c04061d1981 */ /* 0x000f68000c1e1900 */
[----:B------:R-:W5:Y:S04]  /*0650*/  @P2 LDG.E R9, desc[UR4][R4.64+0x4] ;  /* 0x0000040404092981 */ /* 0x000f68000c1e1900 */
[----:B------:R-:W5:Y:S01]  /*0660*/  @P2 LDG.E R8, desc[UR4][R4.64+0x8] ;  /* 0x0000080404082981 */ /* 0x000f62000c1e1900 */
[----:B--2---:R-:W-:-:S04]  /*0670*/  @P0 FADD R23, R18, R23 ;  /* 0x0000001712170221 */ /* 0x004fc80000000000 */
[----:B---3--:R-:W-:Y:S02]  /*0680*/  @P0 FADD R24, R23, R24 ;  /* 0x0000001817180221 */ /* 0x008fe40000000000 */
[----:B------:R-:W2:Y:S02]  /*0690*/  LDG.E R23, desc[UR4][R4.64] ;  /* 0x0000000404177981 */ /* 0x000ea4000c1e1900 */
[----:B----4-:R-:W-:-:S04]  /*06a0*/  @P0 FADD R2, R24, R2 ;  /* 0x0000000218020221 */ /* 0x010fc80000000000 */
[----:B-----5:R-:W-:-:S04]  /*06b0*/  @P0 FADD R2, R2, R22 ;  /* 0x0000001602020221 */ /* 0x020fc80000000000 */
[----:B------:R-:W-:-:S04]  /*06c0*/  @P0 FADD R21, R2, R21 ;  /* 0x0000001502150221 */ /* 0x000fc80000000000 */
[----:B------:R-:W-:-:S04]  /*06d0*/  @P0 FADD R26, R21, R26 ;  /* 0x0000001a151a0221 */ /* 0x000fc80000000000 */
[----:B------:R-:W-:-:S04]  /*06e0*/  @P0 FADD R26, R26, R25 ;  /* 0x000000191a1a0221 */ /* 0x000fc80000000000 */
[----:B------:R-:W-:-:S04]  /*06f0*/  @P0 FADD R18, R26, R27 ;  /* 0x0000001b1a120221 */ /* 0x000fc80000000000 */
[----:B------:R-:W-:-:S04]  /*0700*/  @P1 FADD R19, R18, R19 ;  /* 0x0000001312131221 */ /* 0x000fc80000000000 */
[----:B------:R-:W-:Y:S01]  /*0710*/  @P1 FADD R19, R19, R28 ;  /* 0x0000001c13131221 */ /* 0x000fe20000000000 */
[----:B------:R-:W-:-:S03]  /*0720*/  ISETP.NE.AND P3, PT, R17, R3, PT ;  /* 0x000000031100720c */ /* 0x000fc60003f65270 */
[----:B------:R-:W-:-:S04]  /*0730*/  @P1 FADD R20, R19, R20 ;  /* 0x0000001413141221 */ /* 0x000fc80000000000 */
[----:B------:R-:W-:Y:S01]  /*0740*/  @P1 FADD R18, R20, R29 ;  /* 0x0000001d14121221 */ /* 0x000fe20000000000 */
[----:B------:R-:W-:-:S03]  /*0750*/  IADD3 R17, PT, PT, R17, 0x1, RZ ;  /* 0x0000000111117810 */ /* 0x000fc60007ffe0ff */
[----:B--2---:R-:W-:-:S04]  /*0760*/  FADD R18, R23, R18 ;  /* 0x0000001217127221 */ /* 0x004fc80000000000 */
[----:B------:R-:W-:-:S04]  /*0770*/  @P2 FADD R9, R18, R9 ;  /* 0x0000000912092221 */ /* 0x000fc80000000000 */
[----:B------:R-:W-:Y:S01]  /*0780*/  @P2 FADD R18, R9, R8 ;  /* 0x0000000809122221 */ /* 0x000fe20000000000 */
[----:B------:R-:W-:Y:S06]  /*0790*/  @P3 BRA `(.L_x_3) ;  /* 0xfffffff800943947 */ /* 0x000fec000383ffff */
.L_x_0:
[----:B------:R-:W1:Y:S01]  /*07a0*/  LDC.64 R2, c[0x0][0x388] ;  /* 0x0000e200ff027b82 */ /* 0x000e620000000a00 */
[----:B------:R-:W-:-:S04]  /*07b0*/  IMAD R13, R10, R0, R13 ;  /* 0x000000000a0d7224 */ /* 0x000fc800078e020d */
[----:B-1----:R-:W-:-:S05]  /*07c0*/  IMAD.WIDE R2, R13, 0x4, R2 ;  /* 0x000000040d027825 */ /* 0x002fca00078e0202 */
[----:B0-----:R-:W-:Y:S01]  /*07d0*/  STG.E desc[UR4][R2.64], R18 ;  /* 0x0000001202007986 */ /* 0x001fe2000c101904 */
[----:B------:R-:W-:Y:S05]  /*07e0*/  EXIT ;  /* 0x000000000000794d */ /* 0x000fea0003800000 */
.L_x_4:
[----:B------:R-:W-:-:S00]  /*07f0*/  BRA `(.L_x_4) ;  /* 0xfffffffc00fc7947 */ /* 0x000fc0000383ffff */
[----:B------:R-:W-:-:S00]  /*0800*/  NOP ;  /* 0x0000000000007918 */ /* 0x000fc00000000000 */
[----:B------:R-:W-:-:S00]  /*0810*/  NOP ;  /* 0x0000000000007918 */ /* 0x000fc00000000000 */
[----:B------:R-:W-:-:S00]  /*0820*/  NOP ;  /* 0x0000000000007918 */ /* 0x000fc00000000000 */
[----:B------:R-:W-:-:S00]  /*0830*/  NOP ;  /* 0x0000000000007918 */ /* 0x000fc00000000000 */
[----:B------:R-:W-:-:S00]  /*0840*/  NOP ;  /* 0x0000000000007918 */ /* 0x000fc00000000000 */
[----:B------:R-:W-:-:S00]  /*0850*/  NOP ;  /* 0x0000000000007918 */ /* 0x000fc00000000000 */
[----:B------:R-:W-:-:S00]  /*0860*/  NOP ;  /* 0x0000000000007918 */ /* 0x000fc00000000000 */
[----:B------:R-:W-:-:S00]  /*0870*/  NOP ;  /* 0x0000000000007918 */ /* 0x000fc00000000000 */
.L_x_5:


//--------------------- .nv.shared.reserved.0     --------------------------
	.section	.nv.shared.reserved.0,"aw",@nobits
	.weak		__nv_reservedSMEM_offset_0_alias
	.size		__nv_reservedSMEM_offset_0_alias, 0, 64
	.other		__nv_reservedSMEM_offset_0_alias,@"STO_CUDA_RESERVED_SHARED STV_DEFAULT"
__nv_reservedSMEM_offset_0_alias:
	.zero		0
	.zero		64


//--------------------- .nv.constant0._Z14calculateOnGPUPKfPfii --------------------------
	.section	.nv.constant0._Z14calculateOnGPUPKfPfii,"a",@progbits
	.sectionflags	@""
	.align	4
.nv.constant0._Z14calculateOnGPUPKfPfii:
	.zero		920


//--------------------- SYMBOLS --------------------------

	.type		.nv.reservedSmem.offset0,@object
	.size		.nv.reservedSmem.offset0,0x4
